//
// Generated by NVIDIA NVVM Compiler
//
// Compiler Build ID: CL-36424714
// Cuda compilation tools, release 13.0, V13.0.88
// Based on NVVM 20.0.0
//

.version 9.0
.target sm_100
.address_size 64

	// .globl	_Z10RF_with_IFPfS_S_S_S_S_S_S_S_S_S_S_S_S_S_S_S_S_S_PiiS0_S0_S0_S0_

.visible .entry _Z10RF_with_IFPfS_S_S_S_S_S_S_S_S_S_S_S_S_S_S_S_S_S_PiiS0_S0_S0_S0_(
	.param .u64 .ptr .align 1 _Z10RF_with_IFPfS_S_S_S_S_S_S_S_S_S_S_S_S_S_S_S_S_S_PiiS0_S0_S0_S0__param_0,
	.param .u64 .ptr .align 1 _Z10RF_with_IFPfS_S_S_S_S_S_S_S_S_S_S_S_S_S_S_S_S_S_PiiS0_S0_S0_S0__param_1,
	.param .u64 .ptr .align 1 _Z10RF_with_IFPfS_S_S_S_S_S_S_S_S_S_S_S_S_S_S_S_S_S_PiiS0_S0_S0_S0__param_2,
	.param .u64 .ptr .align 1 _Z10RF_with_IFPfS_S_S_S_S_S_S_S_S_S_S_S_S_S_S_S_S_S_PiiS0_S0_S0_S0__param_3,
	.param .u64 .ptr .align 1 _Z10RF_with_IFPfS_S_S_S_S_S_S_S_S_S_S_S_S_S_S_S_S_S_PiiS0_S0_S0_S0__param_4,
	.param .u64 .ptr .align 1 _Z10RF_with_IFPfS_S_S_S_S_S_S_S_S_S_S_S_S_S_S_S_S_S_PiiS0_S0_S0_S0__param_5,
	.param .u64 .ptr .align 1 _Z10RF_with_IFPfS_S_S_S_S_S_S_S_S_S_S_S_S_S_S_S_S_S_PiiS0_S0_S0_S0__param_6,
	.param .u64 .ptr .align 1 _Z10RF_with_IFPfS_S_S_S_S_S_S_S_S_S_S_S_S_S_S_S_S_S_PiiS0_S0_S0_S0__param_7,
	.param .u64 .ptr .align 1 _Z10RF_with_IFPfS_S_S_S_S_S_S_S_S_S_S_S_S_S_S_S_S_S_PiiS0_S0_S0_S0__param_8,
	.param .u64 .ptr .align 1 _Z10RF_with_IFPfS_S_S_S_S_S_S_S_S_S_S_S_S_S_S_S_S_S_PiiS0_S0_S0_S0__param_9,
	.param .u64 .ptr .align 1 _Z10RF_with_IFPfS_S_S_S_S_S_S_S_S_S_S_S_S_S_S_S_S_S_PiiS0_S0_S0_S0__param_10,
	.param .u64 .ptr .align 1 _Z10RF_with_IFPfS_S_S_S_S_S_S_S_S_S_S_S_S_S_S_S_S_S_PiiS0_S0_S0_S0__param_11,
	.param .u64 .ptr .align 1 _Z10RF_with_IFPfS_S_S_S_S_S_S_S_S_S_S_S_S_S_S_S_S_S_PiiS0_S0_S0_S0__param_12,
	.param .u64 .ptr .align 1 _Z10RF_with_IFPfS_S_S_S_S_S_S_S_S_S_S_S_S_S_S_S_S_S_PiiS0_S0_S0_S0__param_13,
	.param .u64 .ptr .align 1 _Z10RF_with_IFPfS_S_S_S_S_S_S_S_S_S_S_S_S_S_S_S_S_S_PiiS0_S0_S0_S0__param_14,
	.param .u64 .ptr .align 1 _Z10RF_with_IFPfS_S_S_S_S_S_S_S_S_S_S_S_S_S_S_S_S_S_PiiS0_S0_S0_S0__param_15,
	.param .u64 .ptr .align 1 _Z10RF_with_IFPfS_S_S_S_S_S_S_S_S_S_S_S_S_S_S_S_S_S_PiiS0_S0_S0_S0__param_16,
	.param .u64 .ptr .align 1 _Z10RF_with_IFPfS_S_S_S_S_S_S_S_S_S_S_S_S_S_S_S_S_S_PiiS0_S0_S0_S0__param_17,
	.param .u64 .ptr .align 1 _Z10RF_with_IFPfS_S_S_S_S_S_S_S_S_S_S_S_S_S_S_S_S_S_PiiS0_S0_S0_S0__param_18,
	.param .u64 .ptr .align 1 _Z10RF_with_IFPfS_S_S_S_S_S_S_S_S_S_S_S_S_S_S_S_S_S_PiiS0_S0_S0_S0__param_19,
	.param .u32 _Z10RF_with_IFPfS_S_S_S_S_S_S_S_S_S_S_S_S_S_S_S_S_S_PiiS0_S0_S0_S0__param_20,
	.param .u64 .ptr .align 1 _Z10RF_with_IFPfS_S_S_S_S_S_S_S_S_S_S_S_S_S_S_S_S_S_PiiS0_S0_S0_S0__param_21,
	.param .u64 .ptr .align 1 _Z10RF_with_IFPfS_S_S_S_S_S_S_S_S_S_S_S_S_S_S_S_S_S_PiiS0_S0_S0_S0__param_22,
	.param .u64 .ptr .align 1 _Z10RF_with_IFPfS_S_S_S_S_S_S_S_S_S_S_S_S_S_S_S_S_S_PiiS0_S0_S0_S0__param_23,
	.param .u64 .ptr .align 1 _Z10RF_with_IFPfS_S_S_S_S_S_S_S_S_S_S_S_S_S_S_S_S_S_PiiS0_S0_S0_S0__param_24
)
{
	.reg .pred 	%p<25>;
	.reg .b32 	%r<7>;
	.reg .b32 	%f<13>;
	.reg .b64 	%rd<47>;
	.reg .b64 	%fd<13>;

	ld.param.u64 	%rd3, [_Z10RF_with_IFPfS_S_S_S_S_S_S_S_S_S_S_S_S_S_S_S_S_S_PiiS0_S0_S0_S0__param_0];
	ld.param.u64 	%rd11, [_Z10RF_with_IFPfS_S_S_S_S_S_S_S_S_S_S_S_S_S_S_S_S_S_PiiS0_S0_S0_S0__param_1];
	ld.param.u64 	%rd4, [_Z10RF_with_IFPfS_S_S_S_S_S_S_S_S_S_S_S_S_S_S_S_S_S_PiiS0_S0_S0_S0__param_4];
	ld.param.u64 	%rd12, [_Z10RF_with_IFPfS_S_S_S_S_S_S_S_S_S_S_S_S_S_S_S_S_S_PiiS0_S0_S0_S0__param_7];
	ld.param.u64 	%rd5, [_Z10RF_with_IFPfS_S_S_S_S_S_S_S_S_S_S_S_S_S_S_S_S_S_PiiS0_S0_S0_S0__param_10];
	ld.param.u64 	%rd6, [_Z10RF_with_IFPfS_S_S_S_S_S_S_S_S_S_S_S_S_S_S_S_S_S_PiiS0_S0_S0_S0__param_11];
	ld.param.u64 	%rd7, [_Z10RF_with_IFPfS_S_S_S_S_S_S_S_S_S_S_S_S_S_S_S_S_S_PiiS0_S0_S0_S0__param_13];
	ld.param.u64 	%rd8, [_Z10RF_with_IFPfS_S_S_S_S_S_S_S_S_S_S_S_S_S_S_S_S_S_PiiS0_S0_S0_S0__param_15];
	ld.param.u64 	%rd9, [_Z10RF_with_IFPfS_S_S_S_S_S_S_S_S_S_S_S_S_S_S_S_S_S_PiiS0_S0_S0_S0__param_17];
	ld.param.u64 	%rd10, [_Z10RF_with_IFPfS_S_S_S_S_S_S_S_S_S_S_S_S_S_S_S_S_S_PiiS0_S0_S0_S0__param_19];
	ld.param.u32 	%r2, [_Z10RF_with_IFPfS_S_S_S_S_S_S_S_S_S_S_S_S_S_S_S_S_S_PiiS0_S0_S0_S0__param_20];
	cvta.to.global.u64 	%rd1, %rd11;
	cvta.to.global.u64 	%rd2, %rd12;
	mov.u32 	%r3, %ctaid.x;
	mov.u32 	%r4, %ntid.x;
	mov.u32 	%r5, %tid.x;
	mad.lo.s32 	%r1, %r3, %r4, %r5;
	setp.ge.s32 	%p7, %r1, %r2;
	@%p7 bra 	$L__BB0_18;
	cvta.to.global.u64 	%rd13, %rd5;
	mul.wide.s32 	%rd14, %r1, 4;
	add.s64 	%rd15, %rd13, %rd14;
	ld.global.f32 	%f1, [%rd15];
	cvt.f64.f32 	%fd4, %f1;
	setp.gtu.f64 	%p8, %fd4, 0d3FF0353F7CED9168;
	@%p8 bra 	$L__BB0_13;
	cvta.to.global.u64 	%rd16, %rd8;
	add.s64 	%rd18, %rd16, %rd14;
	ld.global.f32 	%f2, [%rd18];
	cvt.f64.f32 	%fd1, %f2;
	setp.gtu.f64 	%p9, %fd1, 0d3FE85A1CAC083127;
	@%p9 bra 	$L__BB0_9;
	add.s64 	%rd20, %rd2, %rd14;
	ld.global.f32 	%f3, [%rd20];
	cvt.f64.f32 	%fd2, %f3;
	setp.gtu.f64 	%p10, %fd2, 0d3FF476C8B4395810;
	@%p10 bra 	$L__BB0_7;
	setp.gtu.f64 	%p11, %fd1, 0d3FE2666666666666;
	@%p11 bra 	$L__BB0_6;
	add.s64 	%rd22, %rd1, %rd14;
	ld.global.f32 	%f4, [%rd22];
	cvt.f64.f32 	%fd5, %f4;
	setp.le.f64 	%p24, %fd5, 0d3FE6E978D4FDF3B6;
	bra.uni 	$L__BB0_17;
$L__BB0_6:
	add.s64 	%rd24, %rd1, %rd14;
	ld.global.f32 	%f5, [%rd24];
	cvt.f64.f32 	%fd6, %f5;
	setp.le.f64 	%p24, %fd6, 0d3FEA5E353F7CED91;
	bra.uni 	$L__BB0_17;
$L__BB0_7:
	setp.gtu.f64 	%p13, %fd2, 0d3FFA20C49BA5E354;
	mov.pred 	%p24, 0;
	@%p13 bra 	$L__BB0_17;
	cvta.to.global.u64 	%rd25, %rd7;
	add.s64 	%rd27, %rd25, %rd14;
	ld.global.f32 	%f6, [%rd27];
	cvt.f64.f32 	%fd7, %f6;
	setp.gtu.f64 	%p24, %fd7, 0d3FFB7CED916872B0;
	bra.uni 	$L__BB0_17;
$L__BB0_9:
	add.s64 	%rd29, %rd2, %rd14;
	ld.global.f32 	%f7, [%rd29];
	cvt.f64.f32 	%fd3, %f7;
	setp.gtu.f64 	%p15, %fd3, 0d3FF27EF9DB22D0E5;
	mov.pred 	%p24, 0;
	@%p15 bra 	$L__BB0_17;
	setp.gtu.f64 	%p16, %fd3, 0d3FE83126E978D4FE;
	@%p16 bra 	$L__BB0_12;
	cvta.to.global.u64 	%rd30, %rd3;
	add.s64 	%rd32, %rd30, %rd14;
	ld.global.f32 	%f8, [%rd32];
	cvt.f64.f32 	%fd8, %f8;
	setp.le.f64 	%p24, %fd8, 0d3FC3F7CED916872B;
	bra.uni 	$L__BB0_17;
$L__BB0_12:
	cvta.to.global.u64 	%rd33, %rd6;
	add.s64 	%rd35, %rd33, %rd14;
	ld.global.f32 	%f9, [%rd35];
	cvt.f64.f32 	%fd9, %f9;
	setp.le.f64 	%p24, %fd9, 0d3FED810624DD2F1B;
	bra.uni 	$L__BB0_17;
$L__BB0_13:
	add.s64 	%rd37, %rd2, %rd14;
	ld.global.f32 	%f10, [%rd37];
	cvt.f64.f32 	%fd10, %f10;
	setp.gtu.f64 	%p18, %fd10, 0d3FF1645A1CAC0831;
	mov.pred 	%p17, 0;
	mov.pred 	%p24, %p17;
	@%p18 bra 	$L__BB0_17;
	cvta.to.global.u64 	%rd38, %rd9;
	add.s64 	%rd40, %rd38, %rd14;
	ld.global.f32 	%f11, [%rd40];
	cvt.f64.f32 	%fd11, %f11;
	setp.le.f64 	%p20, %fd11, 0d3FF4FDF3B645A1CB;
	@%p20 bra 	$L__BB0_17;
	cvta.to.global.u64 	%rd41, %rd4;
	add.s64 	%rd43, %rd41, %rd14;
	ld.global.f32 	%f12, [%rd43];
	cvt.f64.f32 	%fd12, %f12;
	setp.le.f64 	%p22, %fd12, 0d3FF083126E978D50;
	mov.pred 	%p24, -1;
	@%p22 bra 	$L__BB0_17;
	mov.pred 	%p24, %p17;
$L__BB0_17:
	selp.u32 	%r6, 1, 0, %p24;
	cvta.to.global.u64 	%rd44, %rd10;
	add.s64 	%rd46, %rd44, %rd14;
	st.global.u32 	[%rd46], %r6;
$L__BB0_18:
	ret;

}


// ===== COMPILED SASS (sm_100) =====

	.target	sm_100

	.elftype	@"ET_EXEC"


//--------------------- .note.nv.tkinfo           --------------------------
	.section	.note.nv.tkinfo,"",@"SHT_NOTE"
	.sectionflags	@"SHF_NOTE_NV_TKINFO"
	.tkinfo
        /*0018*/ 	.word	0x00000002
        /*0030*/ 	.string	""
        /*0030*/ 	.string	"ptxas"
        /*0030*/ 	.string	"Cuda compilation tools, release 13.0, V13.0.88"
        /*0030*/ 	.string	"Build cuda_13.0.r13.0/compiler.36424714_0"
        /*0030*/ 	.string	"-arch sm_100 -m 64 "



//--------------------- .note.nv.cuinfo           --------------------------
	.section	.note.nv.cuinfo,"",@"SHT_NOTE"
	.sectionflags	@"SHF_NOTE_NV_CUINFO"
        /*0018*/ 	.short	0x0002
        /*001a*/ 	.short	0x0064
        /*001c*/ 	.short	0x0082
	.zero		2


//--------------------- .nv.info                  --------------------------
	.section	.nv.info,"",@"SHT_CUDA_INFO"
	.align	4


	//----- nvinfo : EIATTR_REGCOUNT
	.align		4
        /*0000*/ 	.byte	0x04, 0x2f
        /*0002*/ 	.short	(.L_1 - .L_0)
	.align		4
.L_0:
        /*0004*/ 	.word	index@(_Z10RF_with_IFPfS_S_S_S_S_S_S_S_S_S_S_S_S_S_S_S_S_S_PiiS0_S0_S0_S0_)
        /*0008*/ 	.word	0x00000010


	//----- nvinfo : EIATTR_FRAME_SIZE
	.align		4
.L_1:
        /*000c*/ 	.byte	0x04, 0x11
        /*000e*/ 	.short	(.L_3 - .L_2)
	.align		4
.L_2:
        /*0010*/ 	.word	index@(_Z10RF_with_IFPfS_S_S_S_S_S_S_S_S_S_S_S_S_S_S_S_S_S_PiiS0_S0_S0_S0_)
        /*0014*/ 	.word	0x00000000


	//----- nvinfo : EIATTR_MIN_STACK_SIZE
	.align		4
.L_3:
        /*0018*/ 	.byte	0x04, 0x12
        /*001a*/ 	.short	(.L_5 - .L_4)
	.align		4
.L_4:
        /*001c*/ 	.word	index@(_Z10RF_with_IFPfS_S_S_S_S_S_S_S_S_S_S_S_S_S_S_S_S_S_PiiS0_S0_S0_S0_)
        /*0020*/ 	.word	0x00000000
.L_5:


//--------------------- .nv.compat                --------------------------
	.section	.nv.compat,"",@"SHT_CUDA_COMPAT_INFO"
	.align	4
        /*0000*/ 	.byte	0x02, 0x09, 0x00, 0x00, 0x02, 0x02, 0x01, 0x00, 0x02, 0x05, 0x05, 0x00, 0x03, 0x07, 0x01, 0x01
        /*0010*/ 	.byte	0x02, 0x03, 0x00, 0x00, 0x02, 0x06, 0x01, 0x00, 0x04, 0x0b, 0x08, 0x00, 0x01, 0x00, 0x00, 0x00
        /*0020*/ 	.byte	0x00, 0x00, 0x00, 0x00


//--------------------- .nv.info._Z10RF_with_IFPfS_S_S_S_S_S_S_S_S_S_S_S_S_S_S_S_S_S_PiiS0_S0_S0_S0_ --------------------------
	.section	.nv.info._Z10RF_with_IFPfS_S_S_S_S_S_S_S_S_S_S_S_S_S_S_S_S_S_PiiS0_S0_S0_S0_,"",@"SHT_CUDA_INFO"
	.sectionflags	@""
	.align	4


	//----- nvinfo : EIATTR_CUDA_API_VERSION
	.align		4
        /*0000*/ 	.byte	0x04, 0x37
        /*0002*/ 	.short	(.L_7 - .L_6)
.L_6:
        /*0004*/ 	.word	0x00000082


	//----- nvinfo : EIATTR_KPARAM_INFO
	.align		4
.L_7:
        /*0008*/ 	.byte	0x04, 0x17
        /*000a*/ 	.short	(.L_9 - .L_8)
.L_8:
        /*000c*/ 	.word	0x00000000
        /*0010*/ 	.short	0x0018
        /*0012*/ 	.short	0x00c0
        /*0014*/ 	.byte	0x00, 0xf5, 0x21, 0x00


	//----- nvinfo : EIATTR_KPARAM_INFO
	.align		4
.L_9:
        /*0018*/ 	.byte	0x04, 0x17
        /*001a*/ 	.short	(.L_11 - .L_10)
.L_10:
        /*001c*/ 	.word	0x00000000
        /*0020*/ 	.short	0x0017
        /*0022*/ 	.short	0x00b8
        /*0024*/ 	.byte	0x00, 0xf5, 0x21, 0x00


	//----- nvinfo : EIATTR_KPARAM_INFO
	.align		4
.L_11:
        /*0028*/ 	.byte	0x04, 0x17
        /*002a*/ 	.short	(.L_13 - .L_12)
.L_12:
        /*002c*/ 	.word	0x00000000
        /*0030*/ 	.short	0x0016
        /*0032*/ 	.short	0x00b0
        /*0034*/ 	.byte	0x00, 0xf5, 0x21, 0x00


	//----- nvinfo : EIATTR_KPARAM_INFO
	.align		4
.L_13:
        /*0038*/ 	.byte	0x04, 0x17
        /*003a*/ 	.short	(.L_15 - .L_14)
.L_14:
        /*003c*/ 	.word	0x00000000
        /*0040*/ 	.short	0x0015
        /*0042*/ 	.short	0x00a8
        /*0044*/ 	.byte	0x00, 0xf5, 0x21, 0x00


	//----- nvinfo : EIATTR_KPARAM_INFO
	.align		4
.L_15:
        /*0048*/ 	.byte	0x04, 0x17
        /*004a*/ 	.short	(.L_17 - .L_16)
.L_16:
        /*004c*/ 	.word	0x00000000
        /*0050*/ 	.short	0x0014
        /*0052*/ 	.short	0x00a0
        /*0054*/ 	.byte	0x00, 0xf0, 0x11, 0x00


	//----- nvinfo : EIATTR_KPARAM_INFO
	.align		4
.L_17:
        /*0058*/ 	.byte	0x04, 0x17
        /*005a*/ 	.short	(.L_19 - .L_18)
.L_18:
        /*005c*/ 	.word	0x00000000
        /*0060*/ 	.short	0x0013
        /*0062*/ 	.short	0x0098
        /*0064*/ 	.byte	0x00, 0xf5, 0x21, 0x00


	//----- nvinfo : EIATTR_KPARAM_INFO
	.align		4
.L_19:
        /*0068*/ 	.byte	0x04, 0x17
        /*006a*/ 	.short	(.L_21 - .L_20)
.L_20:
        /*006c*/ 	.word	0x00000000
        /*0070*/ 	.short	0x0012
        /*0072*/ 	.short	0x0090
        /*0074*/ 	.byte	0x00, 0xf5, 0x21, 0x00


	//----- nvinfo : EIATTR_KPARAM_INFO
	.align		4
.L_21:
        /*0078*/ 	.byte	0x04, 0x17
        /*007a*/ 	.short	(.L_23 - .L_22)
.L_22:
        /*007c*/ 	.word	0x00000000
        /*0080*/ 	.short	0x0011
        /*0082*/ 	.short	0x0088
        /*0084*/ 	.byte	0x00, 0xf5, 0x21, 0x00


	//----- nvinfo : EIATTR_KPARAM_INFO
	.align		4
.L_23:
        /*0088*/ 	.byte	0x04, 0x17
        /*008a*/ 	.short	(.L_25 - .L_24)
.L_24:
        /*008c*/ 	.word	0x00000000
        /*0090*/ 	.short	0x0010
        /*0092*/ 	.short	0x0080
        /*0094*/ 	.byte	0x00, 0xf5, 0x21, 0x00


	//----- nvinfo : EIATTR_KPARAM_INFO
	.align		4
.L_25:
        /*0098*/ 	.byte	0x04, 0x17
        /*009a*/ 	.short	(.L_27 - .L_26)
.L_26:
        /*009c*/ 	.word	0x00000000
        /*00a0*/ 	.short	0x000f
        /*00a2*/ 	.short	0x0078
        /*00a4*/ 	.byte	0x00, 0xf5, 0x21, 0x00


	//----- nvinfo : EIATTR_KPARAM_INFO
	.align		4
.L_27:
        /*00a8*/ 	.byte	0x04, 0x17
        /*00aa*/ 	.short	(.L_29 - .L_28)
.L_28:
        /*00ac*/ 	.word	0x00000000
        /*00b0*/ 	.short	0x000e
        /*00b2*/ 	.short	0x0070
        /*00b4*/ 	.byte	0x00, 0xf5, 0x21, 0x00


	//----- nvinfo : EIATTR_KPARAM_INFO
	.align		4
.L_29:
        /*00b8*/ 	.byte	0x04, 0x17
        /*00ba*/ 	.short	(.L_31 - .L_30)
.L_30:
        /*00bc*/ 	.word	0x00000000
        /*00c0*/ 	.short	0x000d
        /*00c2*/ 	.short	0x0068
        /*00c4*/ 	.byte	0x00, 0xf5, 0x21, 0x00


	//----- nvinfo : EIATTR_KPARAM_INFO
	.align		4
.L_31:
        /*00c8*/ 	.byte	0x04, 0x17
        /*00ca*/ 	.short	(.L_33 - .L_32)
.L_32:
        /*00cc*/ 	.word	0x00000000
        /*00d0*/ 	.short	0x000c
        /*00d2*/ 	.short	0x0060
        /*00d4*/ 	.byte	0x00, 0xf5, 0x21, 0x00


	//----- nvinfo : EIATTR_KPARAM_INFO
	.align		4
.L_33:
        /*00d8*/ 	.byte	0x04, 0x17
        /*00da*/ 	.short	(.L_35 - .L_34)
.L_34:
        /*00dc*/ 	.word	0x00000000
        /*00e0*/ 	.short	0x000b
        /*00e2*/ 	.short	0x0058
        /*00e4*/ 	.byte	0x00, 0xf5, 0x21, 0x00


	//----- nvinfo : EIATTR_KPARAM_INFO
	.align		4
.L_35:
        /*00e8*/ 	.byte	0x04, 0x17
        /*00ea*/ 	.short	(.L_37 - .L_36)
.L_36:
        /*00ec*/ 	.word	0x00000000
        /*00f0*/ 	.short	0x000a
        /*00f2*/ 	.short	0x0050
        /*00f4*/ 	.byte	0x00, 0xf5, 0x21, 0x00


	//----- nvinfo : EIATTR_KPARAM_INFO
	.align		4
.L_37:
        /*00f8*/ 	.byte	0x04, 0x17
        /*00fa*/ 	.short	(.L_39 - .L_38)
.L_38:
        /*00fc*/ 	.word	0x00000000
        /*0100*/ 	.short	0x0009
        /*0102*/ 	.short	0x0048
        /*0104*/ 	.byte	0x00, 0xf5, 0x21, 0x00


	//----- nvinfo : EIATTR_KPARAM_INFO
	.align		4
.L_39:
        /*0108*/ 	.byte	0x04, 0x17
        /*010a*/ 	.short	(.L_41 - .L_40)
.L_40:
        /*010c*/ 	.word	0x00000000
        /*0110*/ 	.short	0x0008
        /*0112*/ 	.short	0x0040
        /*0114*/ 	.byte	0x00, 0xf5, 0x21, 0x00


	//----- nvinfo : EIATTR_KPARAM_INFO
	.align		4
.L_41:
        /*0118*/ 	.byte	0x04, 0x17
        /*011a*/ 	.short	(.L_43 - .L_42)
.L_42:
        /*011c*/ 	.word	0x00000000
        /*0120*/ 	.short	0x0007
        /*0122*/ 	.short	0x0038
        /*0124*/ 	.byte	0x00, 0xf5, 0x21, 0x00


	//----- nvinfo : EIATTR_KPARAM_INFO
	.align		4
.L_43:
        /*0128*/ 	.byte	0x04, 0x17
        /*012a*/ 	.short	(.L_45 - .L_44)
.L_44:
        /*012c*/ 	.word	0x00000000
        /*0130*/ 	.short	0x0006
        /*0132*/ 	.short	0x0030
        /*0134*/ 	.byte	0x00, 0xf5, 0x21, 0x00


	//----- nvinfo : EIATTR_KPARAM_INFO
	.align		4
.L_45:
        /*0138*/ 	.byte	0x04, 0x17
        /*013a*/ 	.short	(.L_47 - .L_46)
.L_46:
        /*013c*/ 	.word	0x00000000
        /*0140*/ 	.short	0x0005
        /*0142*/ 	.short	0x0028
        /*0144*/ 	.byte	0x00, 0xf5, 0x21, 0x00


	//----- nvinfo : EIATTR_KPARAM_INFO
	.align		4
.L_47:
        /*0148*/ 	.byte	0x04, 0x17
        /*014a*/ 	.short	(.L_49 - .L_48)
.L_48:
        /*014c*/ 	.word	0x00000000
        /*0150*/ 	.short	0x0004
        /*0152*/ 	.short	0x0020
        /*0154*/ 	.byte	0x00, 0xf5, 0x21, 0x00


	//----- nvinfo : EIATTR_KPARAM_INFO
	.align		4
.L_49:
        /*0158*/ 	.byte	0x04, 0x17
        /*015a*/ 	.short	(.L_51 - .L_50)
.L_50:
        /*015c*/ 	.word	0x00000000
        /*0160*/ 	.short	0x0003
        /*0162*/ 	.short	0x0018
        /*0164*/ 	.byte	0x00, 0xf5, 0x21, 0x00


	//----- nvinfo : EIATTR_KPARAM_INFO
	.align		4
.L_51:
        /*0168*/ 	.byte	0x04, 0x17
        /*016a*/ 	.short	(.L_53 - .L_52)
.L_52:
        /*016c*/ 	.word	0x00000000
        /*0170*/ 	.short	0x0002
        /*0172*/ 	.short	0x0010
        /*0174*/ 	.byte	0x00, 0xf5, 0x21, 0x00


	//----- nvinfo : EIATTR_KPARAM_INFO
	.align		4
.L_53:
        /*0178*/ 	.byte	0x04, 0x17
        /*017a*/ 	.short	(.L_55 - .L_54)
.L_54:
        /*017c*/ 	.word	0x00000000
        /*0180*/ 	.short	0x0001
        /*0182*/ 	.short	0x0008
        /*0184*/ 	.byte	0x00, 0xf5, 0x21, 0x00


	//----- nvinfo : EIATTR_KPARAM_INFO
	.align		4
.L_55:
        /*0188*/ 	.byte	0x04, 0x17
        /*018a*/ 	.short	(.L_57 - .L_56)
.L_56:
        /*018c*/ 	.word	0x00000000
        /*0190*/ 	.short	0x0000
        /*0192*/ 	.short	0x0000
        /*0194*/ 	.byte	0x00, 0xf5, 0x21, 0x00


	//----- nvinfo : EIATTR_SPARSE_MMA_MASK
	.align		4
.L_57:
        /*0198*/ 	.byte	0x03, 0x50
        /*019a*/ 	.short	0x0000


	//----- nvinfo : EIATTR_MAXREG_COUNT
	.align		4
        /*019c*/ 	.byte	0x03, 0x1b
        /*019e*/ 	.short	0x00ff


	//----- nvinfo : EIATTR_MERCURY_ISA_VERSION
	.align		4
        /*01a0*/ 	.byte	0x03, 0x5f
        /*01a2*/ 	.short	0x0101


	//----- nvinfo : EIATTR_VRC_CTA_INIT_COUNT
	.align		4
        /*01a4*/ 	.byte	0x02, 0x4a
	.zero		1
	.zero		1


	//----- nvinfo : EIATTR_EXIT_INSTR_OFFSETS
	.align		4
        /*01a8*/ 	.byte	0x04, 0x1c
        /*01aa*/ 	.short	(.L_59 - .L_58)


	//   ....[0]....
.L_58:
        /*01ac*/ 	.word	0x00000070


	//   ....[1]....
        /*01b0*/ 	.word	0x00000760


	//----- nvinfo : EIATTR_CRS_STACK_SIZE
	.align		4
.L_59:
        /*01b4*/ 	.byte	0x04, 0x1e
        /*01b6*/ 	.short	(.L_61 - .L_60)
.L_60:
        /*01b8*/ 	.word	0x00000000


	//----- nvinfo : EIATTR_CBANK_PARAM_SIZE
	.align		4
.L_61:
        /*01bc*/ 	.byte	0x03, 0x19
        /*01be*/ 	.short	0x00c8


	//----- nvinfo : EIATTR_PARAM_CBANK
	.align		4
        /*01c0*/ 	.byte	0x04, 0x0a
        /*01c2*/ 	.short	(.L_63 - .L_62)
	.align		4
.L_62:
        /*01c4*/ 	.word	index@(.nv.constant0._Z10RF_with_IFPfS_S_S_S_S_S_S_S_S_S_S_S_S_S_S_S_S_S_PiiS0_S0_S0_S0_)
        /*01c8*/ 	.short	0x0380
        /*01ca*/ 	.short	0x00c8


	//----- nvinfo : EIATTR_SW_WAR
	.align		4
.L_63:
        /*01cc*/ 	.byte	0x04, 0x36
        /*01ce*/ 	.short	(.L_65 - .L_64)
.L_64:
        /*01d0*/ 	.word	0x00000008
.L_65:


//--------------------- .nv.callgraph             --------------------------
	.section	.nv.callgraph,"",@"SHT_CUDA_CALLGRAPH"
	.align	4
	.sectionentsize	8
	.align		4
        /*0000*/ 	.word	0x00000000
	.align		4
        /*0004*/ 	.word	0xffffffff
	.align		4
        /*0008*/ 	.word	0x00000000
	.align		4
        /*000c*/ 	.word	0xfffffffe
	.align		4
        /*0010*/ 	.word	0x00000000
	.align		4
        /*0014*/ 	.word	0xfffffffd
	.align		4
        /*0018*/ 	.word	0x00000000
	.align		4
        /*001c*/ 	.word	0xfffffffc


//--------------------- .text._Z10RF_with_IFPfS_S_S_S_S_S_S_S_S_S_S_S_S_S_S_S_S_S_PiiS0_S0_S0_S0_ --------------------------
	.section	.text._Z10RF_with_IFPfS_S_S_S_S_S_S_S_S_S_S_S_S_S_S_S_S_S_PiiS0_S0_S0_S0_,"ax",@progbits
	.align	128
        .global         _Z10RF_with_IFPfS_S_S_S_S_S_S_S_S_S_S_S_S_S_S_S_S_S_PiiS0_S0_S0_S0_
        .type           _Z10RF_with_IFPfS_S_S_S_S_S_S_S_S_S_S_S_S_S_S_S_S_S_PiiS0_S0_S0_S0_,@function
        .size           _Z10RF_with_IFPfS_S_S_S_S_S_S_S_S_S_S_S_S_S_S_S_S_S_PiiS0_S0_S0_S0_,(.L_x_6 - _Z10RF_with_IFPfS_S_S_S_S_S_S_S_S_S_S_S_S_S_S_S_S_S_PiiS0_S0_S0_S0_)
        .other          _Z10RF_with_IFPfS_S_S_S_S_S_S_S_S_S_S_S_S_S_S_S_S_S_PiiS0_S0_S0_S0_,@"STO_CUDA_ENTRY STV_DEFAULT"
_Z10RF_with_IFPfS_S_S_S_S_S_S_S_S_S_S_S_S_S_S_S_S_S_PiiS0_S0_S0_S0_:
.text._Z10RF_with_IFPfS_S_S_S_S_S_S_S_S_S_S_S_S_S_S_S_S_S_PiiS0_S0_S0_S0_:
[----:B------:R-:W-:Y:S01]  /*0000*/  LDC R1, c[0x0][0x37c] ;  /* 0x0000df00ff017b82 */ /* 0x000fe20000000800 */
[----:B------:R-:W0:Y:S07]  /*0010*/  S2R R3, SR_TID.X ;  /* 0x0000000000037919 */ /* 0x000e2e0000002100 */
[----:B------:R-:W0:Y:S01]  /*0020*/  S2UR UR4, SR_CTAID.X ;  /* 0x00000000000479c3 */ /* 0x000e220000002500 */
[----:B------:R-:W1:Y:S07]  /*0030*/  LDCU UR5, c[0x0][0x420] ;  /* 0x00008400ff0577ac */ /* 0x000e6e0008000800 */
[----:B------:R-:W0:Y:S02]  /*0040*/  LDC R0, c[0x0][0x360] ;  /* 0x0000d800ff007b82 */ /* 0x000e240000000800 */
[----:B0-----:R-:W-:-:S05]  /*0050*/  IMAD R0, R0, UR4, R3 ;  /* 0x0000000400007c24 */ /* 0x001fca000f8e0203 */
[----:B-1----:R-:W-:-:S13]  /*0060*/  ISETP.GE.AND P0, PT, R0, UR5, PT ;  /* 0x0000000500007c0c */ /* 0x002fda000bf06270 */
[----:B------:R-:W-:Y:S05]  /*0070*/  @P0 EXIT ;  /* 0x000000000000094d */ /* 0x000fea0003800000 */
[----:B------:R-:W0:Y:S01]  /*0080*/  LDC.64 R2, c[0x0][0x3d0] ;  /* 0x0000f400ff027b82 */ /* 0x000e220000000a00 */
[----:B------:R-:W1:Y:S01]  /*0090*/  LDCU.64 UR4, c[0x0][0x358] ;  /* 0x00006b00ff0477ac */ /* 0x000e620008000a00 */
[----:B0-----:R-:W-:-:S06]  /*00a0*/  IMAD.WIDE R2, R0, 0x4, R2 ;  /* 0x0000000400027825 */ /* 0x001fcc00078e0202 */
[----:B-1----:R-:W2:Y:S01]  /*00b0*/  LDG.E R2, desc[UR4][R2.64] ;  /* 0x0000000402027981 */ /* 0x002ea2000c1e1900 */
[----:B------:R-:W-:Y:S01]  /*00c0*/  UMOV UR6, 0x7ced9168 ;  /* 0x7ced916800067882 */ /* 0x000fe20000000000 */
[----:B------:R-:W-:Y:S01]  /*00d0*/  UMOV UR7, 0x3ff0353f ;  /* 0x3ff0353f00077882 */ /* 0x000fe20000000000 */
[----:B------:R-:W-:Y:S01]  /*00e0*/  BSSY.RECONVERGENT B0, `(.L_x_0) ;  /* 0x0000063000007945 */ /* 0x000fe20003800200 */
[----:B--2---:R-:W0:Y:S02]  /*00f0*/  F2F.F64.F32 R4, R2 ;  /* 0x0000000200047310 */ /* 0x004e240000201800 */
[----:B0-----:R-:W-:-:S14]  /*0100*/  DSETP.GTU.AND P0, PT, R4, UR6, PT ;  /* 0x0000000604007e2a */ /* 0x001fdc000bf0c000 */
[----:B------:R-:W-:Y:S05]  /*0110*/  @P0 BRA `(.L_x_1) ;  /* 0x0000000400180947 */ /* 0x000fea0003800000 */
[----:B------:R-:W0:Y:S02]  /*0120*/  LDC.64 R2, c[0x0][0x3f8] ;  /* 0x0000fe00ff027b82 */ /* 0x000e240000000a00 */
[----:B0-----:R-:W-:-:S06]  /*0130*/  IMAD.WIDE R2, R0, 0x4, R2 ;  /* 0x0000000400027825 */ /* 0x001fcc00078e0202 */
[----:B------:R-:W2:Y:S01]  /*0140*/  LDG.E R2, desc[UR4][R2.64] ;  /* 0x0000000402027981 */ /* 0x000ea2000c1e1900 */
[----:B------:R-:W-:Y:S01]  /*0150*/  UMOV UR6, 0xac083127 ;  /* 0xac08312700067882 */ /* 0x000fe20000000000 */
[----:B------:R-:W-:Y:S01]  /*0160*/  UMOV UR7, 0x3fe85a1c ;  /* 0x3fe85a1c00077882 */ /* 0x000fe20000000000 */
        /* <DEDUP_REMOVED lines=15> */
[----:B------:R-:W-:Y:S02]  /*0260*/  UMOV UR7, 0x3fe26666 ;  /* 0x3fe2666600077882 */ /* 0x000fe40000000000 */
[----:B------:R-:W-:-:S14]  /*0270*/  DSETP.GTU.AND P1, PT, R4, UR6, PT ;  /* 0x0000000604007e2a */ /* 0x000fdc000bf2c000 */
[----:B------:R-:W-:Y:S02]  /*0280*/  @!P1 MOV R6, 0xd4fdf3b6 ;  /* 0xd4fdf3b600069802 */ /* 0x000fe40000000f00 */
[----:B------:R-:W-:Y:S02]  /*0290*/  @!P1 MOV R7, 0x3fe6e978 ;  /* 0x3fe6e97800079802 */ /* 0x000fe40000000f00 */
[----:B------:R-:W-:Y:S02]  /*02a0*/  @P1 MOV R8, 0x3f7ced91 ;  /* 0x3f7ced9100081802 */ /* 0x000fe40000000f00 */
[----:B------:R-:W-:Y:S01]  /*02b0*/  @P1 MOV R9, 0x3fea5e35 ;  /* 0x3fea5e3500091802 */ /* 0x000fe20000000f00 */
[----:B--2---:R-:W0:Y:S02]  /*02c0*/  F2F.F64.F32 R4, R2 ;  /* 0x0000000200047310 */ /* 0x004e240000201800 */
[----:B0-----:R-:W-:-:S03]  /*02d0*/  @!P1 DSETP.LE.AND P0, PT, R4, R6, PT ;  /* 0x000000060400922a */ /* 0x001fc60003f03000 */
[----:B------:R-:W-:Y:S01]  /*02e0*/  @P1 DSETP.LE.AND P0, PT, R4, R8, PT ;  /* 0x000000080400122a */ /* 0x000fe20003f03000 */
[----:B------:R-:W-:-:S13]  /*02f0*/  BRA `(.L_x_4) ;  /* 0x0000000400047947 */ /* 0x000fda0003800000 */
.L_x_3:
[----:B------:R-:W-:Y:S01]  /*0300*/  UMOV UR6, 0x9ba5e354 ;  /* 0x9ba5e35400067882 */ /* 0x000fe20000000000 */
[----:B------:R-:W-:Y:S01]  /*0310*/  UMOV UR7, 0x3ffa20c4 ;  /* 0x3ffa20c400077882 */ /* 0x000fe20000000000 */
[----:B------:R-:W-:Y:S01]  /*0320*/  PLOP3.LUT P0, PT, PT, PT, PT, 0x8, 0x80 ;  /* 0x000000000080781c */ /* 0x000fe20003f0e170 */
[----:B------:R-:W-:-:S14]  /*0330*/  DSETP.GTU.AND P1, PT, R6, UR6, PT ;  /* 0x0000000606007e2a */ /* 0x000fdc000bf2c000 */
[----:B------:R-:W-:Y:S05]  /*0340*/  @P1 BRA `(.L_x_4) ;  /* 0x0000000000f01947 */ /* 0x000fea0003800000 */
[----:B------:R-:W0:Y:S02]  /*0350*/  LDC.64 R2, c[0x0][0x3e8] ;  /* 0x0000fa00ff027b82 */ /* 0x000e240000000a00 */
[----:B0-----:R-:W-:-:S06]  /*0360*/  IMAD.WIDE R2, R0, 0x4, R2 ;  /* 0x0000000400027825 */ /* 0x001fcc00078e0202 */
[----:B------:R-:W2:Y:S01]  /*0370*/  LDG.E R2, desc[UR4][R2.64] ;  /* 0x0000000402027981 */ /* 0x000ea2000c1e1900 */
[----:B------:R-:W-:Y:S01]  /*0380*/  UMOV UR6, 0x916872b0 ;  /* 0x916872b000067882 */ /* 0x000fe20000000000 */
[----:B------:R-:W-:Y:S01]  /*0390*/  UMOV UR7, 0x3ffb7ced ;  /* 0x3ffb7ced00077882 */ /* 0x000fe20000000000 */
[----:B--2---:R-:W0:Y:S02]  /*03a0*/  F2F.F64.F32 R4, R2 ;  /* 0x0000000200047310 */ /* 0x004e240000201800 */
[----:B0-----:R-:W-:Y:S01]  /*03b0*/  DSETP.GTU.AND P0, PT, R4, UR6, PT ;  /* 0x0000000604007e2a */ /* 0x001fe2000bf0c000 */
[----:B------:R-:W-:-:S13]  /*03c0*/  BRA `(.L_x_4) ;  /* 0x0000000000d07947 */ /* 0x000fda0003800000 */
.L_x_2:
[----:B------:R-:W0:Y:S02]  /*03d0*/  LDC.64 R2, c[0x0][0x3b8] ;  /* 0x0000ee00ff027b82 */ /* 0x000e240000000a00 */
[----:B0-----:R-:W-:-:S06]  /*03e0*/  IMAD.WIDE R2, R0, 0x4, R2 ;  /* 0x0000000400027825 */ /* 0x001fcc00078e0202 */
[----:B------:R-:W2:Y:S01]  /*03f0*/  LDG.E R2, desc[UR4][R2.64] ;  /* 0x0000000402027981 */ /* 0x000ea2000c1e1900 */
[----:B------:R-:W-:Y:S01]  /*0400*/  UMOV UR6, 0xdb22d0e5 ;  /* 0xdb22d0e500067882 */ /* 0x000fe20000000000 */
[----:B------:R-:W-:Y:S01]  /*0410*/  UMOV UR7, 0x3ff27ef9 ;  /* 0x3ff27ef900077882 */ /* 0x000fe20000000000 */
[----:B------:R-:W-:Y:S01]  /*0420*/  PLOP3.LUT P0, PT, PT, PT, PT, 0x8, 0x80 ;  /* 0x000000000080781c */ /* 0x000fe20003f0e170 */
[----:B--2---:R-:W0:Y:S02]  /*0430*/  F2F.F64.F32 R4, R2 ;  /* 0x0000000200047310 */ /* 0x004e240000201800 */
[----:B0-----:R-:W-:-:S14]  /*0440*/  DSETP.GTU.AND P1, PT, R4, UR6, PT ;  /* 0x0000000604007e2a */ /* 0x001fdc000bf2c000 */
[----:B------:R-:W-:Y:S05]  /*0450*/  @P1 BRA `(.L_x_4) ;  /* 0x0000000000ac1947 */ /* 0x000fea0003800000 */
[----:B------:R-:W-:Y:S01]  /*0460*/  UMOV UR6, 0xe978d4fe ;  /* 0xe978d4fe00067882 */ /* 0x000fe20000000000 */
[----:B------:R-:W-:Y:S02]  /*0470*/  UMOV UR7, 0x3fe83126 ;  /* 0x3fe8312600077882 */ /* 0x000fe40000000000 */
[----:B------:R-:W-:-:S14]  /*0480*/  DSETP.GTU.AND P1, PT, R4, UR6, PT ;  /* 0x0000000604007e2a */ /* 0x000fdc000bf2c000 */
[----:B------:R-:W0:Y:S08]  /*0490*/  @!P1 LDC.64 R2, c[0x0][0x380] ;  /* 0x0000e000ff029b82 */ /* 0x000e300000000a00 */
[----:B------:R-:W1:Y:S01]  /*04a0*/  @P1 LDC.64 R6, c[0x0][0x3d8] ;  /* 0x0000f600ff061b82 */ /* 0x000e620000000a00 */
[----:B0-----:R-:W-:-:S06]  /*04b0*/  @!P1 IMAD.WIDE R2, R0, 0x4, R2 ;  /* 0x0000000400029825 */ /* 0x001fcc00078e0202 */
[----:B------:R-:W2:Y:S01]  /*04c0*/  @!P1 LDG.E R2, desc[UR4][R2.64] ;  /* 0x0000000402029981 */ /* 0x000ea2000c1e1900 */
[----:B-1----:R-:W-:-:S06]  /*04d0*/  @P1 IMAD.WIDE R6, R0, 0x4, R6 ;  /* 0x0000000400061825 */ /* 0x002fcc00078e0206 */
[----:B------:R-:W3:Y:S01]  /*04e0*/  @P1 LDG.E R6, desc[UR4][R6.64] ;  /* 0x0000000406061981 */ /* 0x000ee2000c1e1900 */
[----:B------:R-:W-:Y:S02]  /*04f0*/  @!P1 MOV R10, 0xd916872b ;  /* 0xd916872b000a9802 */ /* 0x000fe40000000f00 */
[----:B------:R-:W-:Y:S02]  /*0500*/  @!P1 MOV R11, 0x3fc3f7ce ;  /* 0x3fc3f7ce000b9802 */ /* 0x000fe40000000f00 */
[----:B------:R-:W-:Y:S02]  /*0510*/  @P1 MOV R12, 0x24dd2f1b ;  /* 0x24dd2f1b000c1802 */ /* 0x000fe40000000f00 */
[----:B------:R-:W-:Y:S01]  /*0520*/  @P1 MOV R13, 0x3fed8106 ;  /* 0x3fed8106000d1802 */ /* 0x000fe20000000f00 */
[----:B--2---:R-:W0:Y:S08]  /*0530*/  @!P1 F2F.F64.F32 R4, R2 ;  /* 0x0000000200049310 */ /* 0x004e300000201800 */
[----:B---3--:R-:W1:Y:S01]  /*0540*/  @P1 F2F.F64.F32 R8, R6 ;  /* 0x0000000600081310 */ /* 0x008e620000201800 */
[----:B0-----:R-:W-:-:S02]  /*0550*/  @!P1 DSETP.LE.AND P0, PT, R4, R10, PT ;  /* 0x0000000a0400922a */ /* 0x001fc40003f03000 */
[----:B-1----:R-:W-:Y:S01]  /*0560*/  @P1 DSETP.LE.AND P0, PT, R8, R12, PT ;  /* 0x0000000c0800122a */ /* 0x002fe20003f03000 */
[----:B------:R-:W-:-:S13]  /*0570*/  BRA `(.L_x_4) ;  /* 0x0000000000647947 */ /* 0x000fda0003800000 */
.L_x_1:
        /* <DEDUP_REMOVED lines=16> */
[----:B------:R-:W-:Y:S05]  /*0680*/  @!P1 BRA `(.L_x_4) ;  /* 0x0000000000209947 */ /* 0x000fea0003800000 */
[----:B------:R-:W0:Y:S02]  /*0690*/  LDC.64 R2, c[0x0][0x3a0] ;  /* 0x0000e800ff027b82 */ /* 0x000e240000000a00 */
[----:B0-----:R-:W-:-:S06]  /*06a0*/  IMAD.WIDE R2, R0, 0x4, R2 ;  /* 0x0000000400027825 */ /* 0x001fcc00078e0202 */
[----:B------:R-:W2:Y:S01]  /*06b0*/  LDG.E R2, desc[UR4][R2.64] ;  /* 0x0000000402027981 */ /* 0x000ea2000c1e1900 */
[----:B------:R-:W-:Y:S01]  /*06c0*/  UMOV UR6, 0x6e978d50 ;  /* 0x6e978d5000067882 */ /* 0x000fe20000000000 */
[----:B------:R-:W-:Y:S01]  /*06d0*/  UMOV UR7, 0x3ff08312 ;  /* 0x3ff0831200077882 */ /* 0x000fe20000000000 */
[----:B--2---:R-:W0:Y:S02]  /*06e0*/  F2F.F64.F32 R4, R2 ;  /* 0x0000000200047310 */ /* 0x004e240000201800 */
[----:B0-----:R-:W-:-:S06]  /*06f0*/  DSETP.GTU.AND P0, PT, R4, UR6, PT ;  /* 0x0000000604007e2a */ /* 0x001fcc000bf0c000 */
[----:B------:R-:W-:-:S13]  /*0700*/  PLOP3.LUT P0, PT, P0, PT, PT, 0x8, 0x80 ;  /* 0x000000000080781c */ /* 0x000fda000070e170 */
.L_x_4:
[----:B------:R-:W-:Y:S05]  /*0710*/  BSYNC.RECONVERGENT B0 ;  /* 0x0000000000007941 */ /* 0x000fea0003800200 */
.L_x_0:
[----:B------:R-:W0:Y:S01]  /*0720*/  LDC.64 R2, c[0x0][0x418] ;  /* 0x00010600ff027b82 */ /* 0x000e220000000a00 */
[----:B------:R-:W-:Y:S01]  /*0730*/  SEL R5, RZ, 0x1, !P0 ;  /* 0x00000001ff057807 */ /* 0x000fe20004000000 */
[----:B0-----:R-:W-:-:S05]  /*0740*/  IMAD.WIDE R2, R0, 0x4, R2 ;  /* 0x0000000400027825 */ /* 0x001fca00078e0202 */
[----:B------:R-:W-:Y:S01]  /*0750*/  STG.E desc[UR4][R2.64], R5 ;  /* 0x0000000502007986 */ /* 0x000fe2000c101904 */
[----:B------:R-:W-:Y:S05]  /*0760*/  EXIT ;  /* 0x000000000000794d */ /* 0x000fea0003800000 */
.L_x_5:
[----:B------:R-:W-:-:S00]  /*0770*/  BRA `(.L_x_5) ;  /* 0xfffffffc00fc7947 */ /* 0x000fc0000383ffff */
[----:B------:R-:W-:-:S00]  /*0780*/  NOP ;  /* 0x0000000000007918 */ /* 0x000fc00000000000 */
[----:B------:R-:W-:-:S00]  /*0790*/  NOP ;  /* 0x0000000000007918 */ /* 0x000fc00000000000 */
[----:B------:R-:W-:-:S00]  /*07a0*/  NOP ;  /* 0x0000000000007918 */ /* 0x000fc00000000000 */
[----:B------:R-:W-:-:S00]  /*07b0*/  NOP ;  /* 0x0000000000007918 */ /* 0x000fc00000000000 */
[----:B------:R-:W-:-:S00]  /*07c0*/  NOP ;  /* 0x0000000000007918 */ /* 0x000fc00000000000 */
[----:B------:R-:W-:-:S00]  /*07d0*/  NOP ;  /* 0x0000000000007918 */ /* 0x000fc00000000000 */
[----:B------:R-:W-:-:S00]  /*07e0*/  NOP ;  /* 0x0000000000007918 */ /* 0x000fc00000000000 */
[----:B------:R-:W-:-:S00]  /*07f0*/  NOP ;  /* 0x0000000000007918 */ /* 0x000fc00000000000 */
.L_x_6:


//--------------------- .nv.shared.reserved.0     --------------------------
	.section	.nv.shared.reserved.0,"aw",@nobits
	.weak		__nv_reservedSMEM_offset_0_alias
	.size		__nv_reservedSMEM_offset_0_alias, 0, 64
	.other		__nv_reservedSMEM_offset_0_alias,@"STO_CUDA_RESERVED_SHARED STV_DEFAULT"
__nv_reservedSMEM_offset_0_alias:
	.zero		0
	.zero		64


//--------------------- .nv.constant0._Z10RF_with_IFPfS_S_S_S_S_S_S_S_S_S_S_S_S_S_S_S_S_S_PiiS0_S0_S0_S0_ --------------------------
	.section	.nv.constant0._Z10RF_with_IFPfS_S_S_S_S_S_S_S_S_S_S_S_S_S_S_S_S_S_PiiS0_S0_S0_S0_,"a",@progbits
	.sectionflags	@""
	.align	4
.nv.constant0._Z10RF_with_IFPfS_S_S_S_S_S_S_S_S_S_S_S_S_S_S_S_S_S_PiiS0_S0_S0_S0_:
	.zero		1096


//--------------------- SYMBOLS --------------------------

	.type		.nv.reservedSmem.offset0,@object
	.size		.nv.reservedSmem.offset0,0x4
